//
// Generated by NVIDIA NVVM Compiler
//
// Compiler Build ID: CL-36424714
// Cuda compilation tools, release 13.0, V13.0.88
// Based on NVVM 20.0.0
//

.version 9.0
.target sm_100
.address_size 64

	// .globl	_Z6mataddPiS_S_

.visible .entry _Z6mataddPiS_S_(
	.param .u64 .ptr .align 1 _Z6mataddPiS_S__param_0,
	.param .u64 .ptr .align 1 _Z6mataddPiS_S__param_1,
	.param .u64 .ptr .align 1 _Z6mataddPiS_S__param_2
)
{
	.reg .pred 	%p<4>;
	.reg .b32 	%r<14>;
	.reg .b64 	%rd<11>;

	ld.param.u64 	%rd1, [_Z6mataddPiS_S__param_0];
	ld.param.u64 	%rd2, [_Z6mataddPiS_S__param_1];
	ld.param.u64 	%rd3, [_Z6mataddPiS_S__param_2];
	mov.u32 	%r2, %ctaid.x;
	mov.u32 	%r3, %ntid.x;
	mov.u32 	%r4, %tid.x;
	mad.lo.s32 	%r5, %r2, %r3, %r4;
	mov.u32 	%r6, %ctaid.y;
	mov.u32 	%r7, %ntid.y;
	mov.u32 	%r8, %tid.y;
	mad.lo.s32 	%r9, %r6, %r7, %r8;
	mad.lo.s32 	%r1, %r9, 25, %r5;
	setp.gt.s32 	%p1, %r5, 24;
	setp.gt.u32 	%p2, %r9, 24;
	or.pred  	%p3, %p1, %p2;
	@%p3 bra 	$L__BB0_2;
	cvta.to.global.u64 	%rd4, %rd1;
	cvta.to.global.u64 	%rd5, %rd2;
	cvta.to.global.u64 	%rd6, %rd3;
	mul.wide.s32 	%rd7, %r1, 4;
	add.s64 	%rd8, %rd4, %rd7;
	ld.global.u32 	%r11, [%rd8];
	add.s64 	%rd9, %rd5, %rd7;
	ld.global.u32 	%r12, [%rd9];
	add.s32 	%r13, %r12, %r11;
	add.s64 	%rd10, %rd6, %rd7;
	st.global.u32 	[%rd10], %r13;
$L__BB0_2:
	ret;

}


// ===== COMPILED SASS (sm_100) =====

	.target	sm_100

	.elftype	@"ET_EXEC"


//--------------------- .note.nv.tkinfo           --------------------------
	.section	.note.nv.tkinfo,"",@"SHT_NOTE"
	.sectionflags	@"SHF_NOTE_NV_TKINFO"
	.tkinfo
        /*0018*/ 	.word	0x00000002
        /*0030*/ 	.string	""
        /*0030*/ 	.string	"ptxas"
        /*0030*/ 	.string	"Cuda compilation tools, release 13.0, V13.0.88"
        /*0030*/ 	.string	"Build cuda_13.0.r13.0/compiler.36424714_0"
        /*0030*/ 	.string	"-arch sm_100 -m 64 "



//--------------------- .note.nv.cuinfo           --------------------------
	.section	.note.nv.cuinfo,"",@"SHT_NOTE"
	.sectionflags	@"SHF_NOTE_NV_CUINFO"
        /*0018*/ 	.short	0x0002
        /*001a*/ 	.short	0x0064
        /*001c*/ 	.short	0x0082
	.zero		2


//--------------------- .nv.info                  --------------------------
	.section	.nv.info,"",@"SHT_CUDA_INFO"
	.align	4


	//----- nvinfo : EIATTR_REGCOUNT
	.align		4
        /*0000*/ 	.byte	0x04, 0x2f
        /*0002*/ 	.short	(.L_1 - .L_0)
	.align		4
.L_0:
        /*0004*/ 	.word	index@(_Z6mataddPiS_S_)
        /*0008*/ 	.word	0x0000000c


	//----- nvinfo : EIATTR_FRAME_SIZE
	.align		4
.L_1:
        /*000c*/ 	.byte	0x04, 0x11
        /*000e*/ 	.short	(.L_3 - .L_2)
	.align		4
.L_2:
        /*0010*/ 	.word	index@(_Z6mataddPiS_S_)
        /*0014*/ 	.word	0x00000000


	//----- nvinfo : EIATTR_MIN_STACK_SIZE
	.align		4
.L_3:
        /*0018*/ 	.byte	0x04, 0x12
        /*001a*/ 	.short	(.L_5 - .L_4)
	.align		4
.L_4:
        /*001c*/ 	.word	index@(_Z6mataddPiS_S_)
        /*0020*/ 	.word	0x00000000
.L_5:


//--------------------- .nv.compat                --------------------------
	.section	.nv.compat,"",@"SHT_CUDA_COMPAT_INFO"
	.align	4
        /*0000*/ 	.byte	0x02, 0x09, 0x00, 0x00, 0x02, 0x02, 0x01, 0x00, 0x02, 0x05, 0x05, 0x00, 0x03, 0x07, 0x01, 0x01
        /*0010*/ 	.byte	0x02, 0x03, 0x00, 0x00, 0x02, 0x06, 0x01, 0x00, 0x04, 0x0b, 0x08, 0x00, 0x09, 0x00, 0x00, 0x00
        /*0020*/ 	.byte	0x00, 0x00, 0x00, 0x00


//--------------------- .nv.info._Z6mataddPiS_S_  --------------------------
	.section	.nv.info._Z6mataddPiS_S_,"",@"SHT_CUDA_INFO"
	.sectionflags	@""
	.align	4


	//----- nvinfo : EIATTR_CUDA_API_VERSION
	.align		4
        /*0000*/ 	.byte	0x04, 0x37
        /*0002*/ 	.short	(.L_7 - .L_6)
.L_6:
        /*0004*/ 	.word	0x00000082


	//----- nvinfo : EIATTR_KPARAM_INFO
	.align		4
.L_7:
        /*0008*/ 	.byte	0x04, 0x17
        /*000a*/ 	.short	(.L_9 - .L_8)
.L_8:
        /*000c*/ 	.word	0x00000000
        /*0010*/ 	.short	0x0002
        /*0012*/ 	.short	0x0010
        /*0014*/ 	.byte	0x00, 0xf5, 0x21, 0x00


	//----- nvinfo : EIATTR_KPARAM_INFO
	.align		4
.L_9:
        /*0018*/ 	.byte	0x04, 0x17
        /*001a*/ 	.short	(.L_11 - .L_10)
.L_10:
        /*001c*/ 	.word	0x00000000
        /*0020*/ 	.short	0x0001
        /*0022*/ 	.short	0x0008
        /*0024*/ 	.byte	0x00, 0xf5, 0x21, 0x00


	//----- nvinfo : EIATTR_KPARAM_INFO
	.align		4
.L_11:
        /*0028*/ 	.byte	0x04, 0x17
        /*002a*/ 	.short	(.L_13 - .L_12)
.L_12:
        /*002c*/ 	.word	0x00000000
        /*0030*/ 	.short	0x0000
        /*0032*/ 	.short	0x0000
        /*0034*/ 	.byte	0x00, 0xf5, 0x21, 0x00


	//----- nvinfo : EIATTR_SPARSE_MMA_MASK
	.align		4
.L_13:
        /*0038*/ 	.byte	0x03, 0x50
        /*003a*/ 	.short	0x0000


	//----- nvinfo : EIATTR_MAXREG_COUNT
	.align		4
        /*003c*/ 	.byte	0x03, 0x1b
        /*003e*/ 	.short	0x00ff


	//----- nvinfo : EIATTR_MERCURY_ISA_VERSION
	.align		4
        /*0040*/ 	.byte	0x03, 0x5f
        /*0042*/ 	.short	0x0101


	//----- nvinfo : EIATTR_VRC_CTA_INIT_COUNT
	.align		4
        /*0044*/ 	.byte	0x02, 0x4a
	.zero		1
	.zero		1


	//----- nvinfo : EIATTR_EXIT_INSTR_OFFSETS
	.align		4
        /*0048*/ 	.byte	0x04, 0x1c
        /*004a*/ 	.short	(.L_15 - .L_14)


	//   ....[0]....
.L_14:
        /*004c*/ 	.word	0x000000b0


	//   ....[1]....
        /*0050*/ 	.word	0x00000180


	//----- nvinfo : EIATTR_CBANK_PARAM_SIZE
	.align		4
.L_15:
        /*0054*/ 	.byte	0x03, 0x19
        /*0056*/ 	.short	0x0018


	//----- nvinfo : EIATTR_PARAM_CBANK
	.align		4
        /*0058*/ 	.byte	0x04, 0x0a
        /*005a*/ 	.short	(.L_17 - .L_16)
	.align		4
.L_16:
        /*005c*/ 	.word	index@(.nv.constant0._Z6mataddPiS_S_)
        /*0060*/ 	.short	0x0380
        /*0062*/ 	.short	0x0018


	//----- nvinfo : EIATTR_SW_WAR
	.align		4
.L_17:
        /*0064*/ 	.byte	0x04, 0x36
        /*0066*/ 	.short	(.L_19 - .L_18)
.L_18:
        /*0068*/ 	.word	0x00000008
.L_19:


//--------------------- .nv.callgraph             --------------------------
	.section	.nv.callgraph,"",@"SHT_CUDA_CALLGRAPH"
	.align	4
	.sectionentsize	8
	.align		4
        /*0000*/ 	.word	0x00000000
	.align		4
        /*0004*/ 	.word	0xffffffff
	.align		4
        /*0008*/ 	.word	0x00000000
	.align		4
        /*000c*/ 	.word	0xfffffffe
	.align		4
        /*0010*/ 	.word	0x00000000
	.align		4
        /*0014*/ 	.word	0xfffffffd
	.align		4
        /*0018*/ 	.word	0x00000000
	.align		4
        /*001c*/ 	.word	0xfffffffc


//--------------------- .text._Z6mataddPiS_S_     --------------------------
	.section	.text._Z6mataddPiS_S_,"ax",@progbits
	.align	128
        .global         _Z6mataddPiS_S_
        .type           _Z6mataddPiS_S_,@function
        .size           _Z6mataddPiS_S_,(.L_x_1 - _Z6mataddPiS_S_)
        .other          _Z6mataddPiS_S_,@"STO_CUDA_ENTRY STV_DEFAULT"
_Z6mataddPiS_S_:
.text._Z6mataddPiS_S_:
[----:B------:R-:W-:Y:S01]  /*0000*/  LDC R1, c[0x0][0x37c] ;  /* 0x0000df00ff017b82 */ /* 0x000fe20000000800 */
[----:B------:R-:W0:Y:S07]  /*0010*/  S2R R2, SR_TID.Y ;  /* 0x0000000000027919 */ /* 0x000e2e0000002200 */
[----:B------:R-:W1:Y:S01]  /*0020*/  LDC R0, c[0x0][0x360] ;  /* 0x0000d800ff007b82 */ /* 0x000e620000000800 */
[----:B------:R-:W1:Y:S07]  /*0030*/  S2R R3, SR_TID.X ;  /* 0x0000000000037919 */ /* 0x000e6e0000002100 */
[----:B------:R-:W0:Y:S08]  /*0040*/  S2UR UR5, SR_CTAID.Y ;  /* 0x00000000000579c3 */ /* 0x000e300000002600 */
[----:B------:R-:W0:Y:S08]  /*0050*/  LDC R7, c[0x0][0x364] ;  /* 0x0000d900ff077b82 */ /* 0x000e300000000800 */
[----:B------:R-:W1:Y:S01]  /*0060*/  S2UR UR4, SR_CTAID.X ;  /* 0x00000000000479c3 */ /* 0x000e620000002500 */
[----:B0-----:R-:W-:-:S05]  /*0070*/  IMAD R7, R7, UR5, R2 ;  /* 0x0000000507077c24 */ /* 0x001fca000f8e0202 */
[----:B------:R-:W-:Y:S01]  /*0080*/  ISETP.GT.U32.AND P0, PT, R7, 0x18, PT ;  /* 0x000000180700780c */ /* 0x000fe20003f04070 */
[----:B-1----:R-:W-:-:S05]  /*0090*/  IMAD R0, R0, UR4, R3 ;  /* 0x0000000400007c24 */ /* 0x002fca000f8e0203 */
[----:B------:R-:W-:-:S13]  /*00a0*/  ISETP.GT.OR P0, PT, R0, 0x18, P0 ;  /* 0x000000180000780c */ /* 0x000fda0000704670 */
[----:B------:R-:W-:Y:S05]  /*00b0*/  @P0 EXIT ;  /* 0x000000000000094d */ /* 0x000fea0003800000 */
[----:B------:R-:W0:Y:S01]  /*00c0*/  LDC.64 R2, c[0x0][0x380] ;  /* 0x0000e000ff027b82 */ /* 0x000e220000000a00 */
[----:B------:R-:W1:Y:S01]  /*00d0*/  LDCU.64 UR4, c[0x0][0x358] ;  /* 0x00006b00ff0477ac */ /* 0x000e620008000a00 */
[----:B------:R-:W-:-:S06]  /*00e0*/  IMAD R9, R7, 0x19, R0 ;  /* 0x0000001907097824 */ /* 0x000fcc00078e0200 */
[----:B------:R-:W2:Y:S08]  /*00f0*/  LDC.64 R4, c[0x0][0x388] ;  /* 0x0000e200ff047b82 */ /* 0x000eb00000000a00 */
[----:B------:R-:W3:Y:S01]  /*0100*/  LDC.64 R6, c[0x0][0x390] ;  /* 0x0000e400ff067b82 */ /* 0x000ee20000000a00 */
[----:B0-----:R-:W-:-:S06]  /*0110*/  IMAD.WIDE R2, R9, 0x4, R2 ;  /* 0x0000000409027825 */ /* 0x001fcc00078e0202 */
[----:B-1----:R-:W4:Y:S01]  /*0120*/  LDG.E R2, desc[UR4][R2.64] ;  /* 0x0000000402027981 */ /* 0x002f22000c1e1900 */
[----:B--2---:R-:W-:-:S06]  /*0130*/  IMAD.WIDE R4, R9, 0x4, R4 ;  /* 0x0000000409047825 */ /* 0x004fcc00078e0204 */
[----:B------:R-:W4:Y:S01]  /*0140*/  LDG.E R5, desc[UR4][R4.64] ;  /* 0x0000000404057981 */ /* 0x000f22000c1e1900 */
[----:B---3--:R-:W-:Y:S01]  /*0150*/  IMAD.WIDE R6, R9, 0x4, R6 ;  /* 0x0000000409067825 */ /* 0x008fe200078e0206 */
[----:B----4-:R-:W-:-:S05]  /*0160*/  IADD3 R9, PT, PT, R2, R5, RZ ;  /* 0x0000000502097210 */ /* 0x010fca0007ffe0ff */
[----:B------:R-:W-:Y:S01]  /*0170*/  STG.E desc[UR4][R6.64], R9 ;  /* 0x0000000906007986 */ /* 0x000fe2000c101904 */
[----:B------:R-:W-:Y:S05]  /*0180*/  EXIT ;  /* 0x000000000000794d */ /* 0x000fea0003800000 */
.L_x_0:
[----:B------:R-:W-:-:S00]  /*0190*/  BRA `(.L_x_0) ;  /* 0xfffffffc00fc7947 */ /* 0x000fc0000383ffff */
[----:B------:R-:W-:-:S00]  /*01a0*/  NOP ;  /* 0x0000000000007918 */ /* 0x000fc00000000000 */
        /* <DEDUP_REMOVED lines=13> */
.L_x_1:


//--------------------- .nv.shared.reserved.0     --------------------------
	.section	.nv.shared.reserved.0,"aw",@nobits
	.weak		__nv_reservedSMEM_offset_0_alias
	.size		__nv_reservedSMEM_offset_0_alias, 0, 64
	.other		__nv_reservedSMEM_offset_0_alias,@"STO_CUDA_RESERVED_SHARED STV_DEFAULT"
__nv_reservedSMEM_offset_0_alias:
	.zero		0
	.zero		64


//--------------------- .nv.constant0._Z6mataddPiS_S_ --------------------------
	.section	.nv.constant0._Z6mataddPiS_S_,"a",@progbits
	.sectionflags	@""
	.align	4
.nv.constant0._Z6mataddPiS_S_:
	.zero		920


//--------------------- SYMBOLS --------------------------

	.type		.nv.reservedSmem.offset0,@object
	.size		.nv.reservedSmem.offset0,0x4
